	.headerflags	@"EF_CUDA_TEXMODE_UNIFIED EF_CUDA_64BIT_ADDRESS EF_CUDA_ACCELERATORS EF_CUDA_SM90 EF_CUDA_VIRTUAL_SM(EF_CUDA_SM90)"
	.elftype	@"ET_EXEC"


//--------------------- .nv.info                  --------------------------
	.section	.nv.info,"",@"SHT_CUDA_INFO"
	.align	4


	//----- nvinfo : EIATTR_REGCOUNT
	.align		4
        /*0000*/ 	.byte	0x04, 0x2f
        /*0002*/ 	.short	(.L_3 - .L_2)
	.align		4
.L_2:
        /*0004*/ 	.word	index@(triton_poi_fused__native_batch_norm_legit_no_training_convolution_relu_1)
        /*0008*/ 	.word	0x00000020


	//----- nvinfo : EIATTR_MIN_STACK_SIZE
	.align		4
.L_3:
        /*000c*/ 	.byte	0x04, 0x12
        /*000e*/ 	.short	(.L_5 - .L_4)
	.align		4
.L_4:
        /*0010*/ 	.word	index@(triton_poi_fused__native_batch_norm_legit_no_training_convolution_relu_1)
        /*0014*/ 	.word	0x00000000


	//----- nvinfo : EIATTR_FRAME_SIZE
	.align		4
.L_5:
        /*0018*/ 	.byte	0x04, 0x11
        /*001a*/ 	.short	(.L_7 - .L_6)
	.align		4
.L_6:
        /*001c*/ 	.word	index@(triton_poi_fused__native_batch_norm_legit_no_training_convolution_relu_1)
        /*0020*/ 	.word	0x00000000


	//----- nvinfo : EIATTR_MIN_STACK_SIZE
	.align		4
.L_7:
        /*0024*/ 	.byte	0x04, 0x12
        /*0026*/ 	.short	(.L_9 - .L_8)
	.align		4
.L_8:
        /*0028*/ 	.word	index@(triton_poi_fused__native_batch_norm_legit_no_training_convolution_relu_1)
        /*002c*/ 	.word	0x00000000
.L_9:


//--------------------- .nv.info.triton_poi_fused__native_batch_norm_legit_no_training_convolution_relu_1 --------------------------
	.section	.nv.info.triton_poi_fused__native_batch_norm_legit_no_training_convolution_relu_1,"",@"SHT_CUDA_INFO"
	.sectionflags	@""
	.align	4


	//----- nvinfo : EIATTR_CUDA_API_VERSION
	.align		4
        /*0000*/ 	.byte	0x04, 0x37
        /*0002*/ 	.short	(.L_11 - .L_10)
.L_10:
        /*0004*/ 	.word	0x0000007c


	//----- nvinfo : EIATTR_KPARAM_INFO
	.align		4
.L_11:
        /*0008*/ 	.byte	0x04, 0x17
        /*000a*/ 	.short	(.L_13 - .L_12)
.L_12:
        /*000c*/ 	.word	0x00000000
        /*0010*/ 	.short	0x0007
        /*0012*/ 	.short	0x0038
        /*0014*/ 	.byte	0x00, 0xf0, 0x11, 0x00


	//----- nvinfo : EIATTR_KPARAM_INFO
	.align		4
.L_13:
        /*0018*/ 	.byte	0x04, 0x17
        /*001a*/ 	.short	(.L_15 - .L_14)
.L_14:
        /*001c*/ 	.word	0x00000000
        /*0020*/ 	.short	0x0006
        /*0022*/ 	.short	0x0030
        /*0024*/ 	.byte	0x00, 0xf4, 0x21, 0x00


	//----- nvinfo : EIATTR_KPARAM_INFO
	.align		4
.L_15:
        /*0028*/ 	.byte	0x04, 0x17
        /*002a*/ 	.short	(.L_17 - .L_16)
.L_16:
        /*002c*/ 	.word	0x00000000
        /*0030*/ 	.short	0x0005
        /*0032*/ 	.short	0x0028
        /*0034*/ 	.byte	0x00, 0xf4, 0x21, 0x00


	//----- nvinfo : EIATTR_KPARAM_INFO
	.align		4
.L_17:
        /*0038*/ 	.byte	0x04, 0x17
        /*003a*/ 	.short	(.L_19 - .L_18)
.L_18:
        /*003c*/ 	.word	0x00000000
        /*0040*/ 	.short	0x0004
        /*0042*/ 	.short	0x0020
        /*0044*/ 	.byte	0x00, 0xf4, 0x21, 0x00


	//----- nvinfo : EIATTR_KPARAM_INFO
	.align		4
.L_19:
        /*0048*/ 	.byte	0x04, 0x17
        /*004a*/ 	.short	(.L_21 - .L_20)
.L_20:
        /*004c*/ 	.word	0x00000000
        /*0050*/ 	.short	0x0003
        /*0052*/ 	.short	0x0018
        /*0054*/ 	.byte	0x00, 0xf4, 0x21, 0x00


	//----- nvinfo : EIATTR_KPARAM_INFO
	.align		4
.L_21:
        /*0058*/ 	.byte	0x04, 0x17
        /*005a*/ 	.short	(.L_23 - .L_22)
.L_22:
        /*005c*/ 	.word	0x00000000
        /*0060*/ 	.short	0x0002
        /*0062*/ 	.short	0x0010
        /*0064*/ 	.byte	0x00, 0xf4, 0x21, 0x00


	//----- nvinfo : EIATTR_KPARAM_INFO
	.align		4
.L_23:
        /*0068*/ 	.byte	0x04, 0x17
        /*006a*/ 	.short	(.L_25 - .L_24)
.L_24:
        /*006c*/ 	.word	0x00000000
        /*0070*/ 	.short	0x0001
        /*0072*/ 	.short	0x0008
        /*0074*/ 	.byte	0x00, 0xf4, 0x21, 0x00


	//----- nvinfo : EIATTR_KPARAM_INFO
	.align		4
.L_25:
        /*0078*/ 	.byte	0x04, 0x17
        /*007a*/ 	.short	(.L_27 - .L_26)
.L_26:
        /*007c*/ 	.word	0x00000000
        /*0080*/ 	.short	0x0000
        /*0082*/ 	.short	0x0000
        /*0084*/ 	.byte	0x00, 0xf4, 0x21, 0x00


	//----- nvinfo : EIATTR_SPARSE_MMA_MASK
	.align		4
.L_27:
        /*0088*/ 	.byte	0x03, 0x50
        /*008a*/ 	.short	0x0000


	//----- nvinfo : EIATTR_MAXREG_COUNT
	.align		4
        /*008c*/ 	.byte	0x03, 0x1b
        /*008e*/ 	.short	0x00ff


	//----- nvinfo : EIATTR_EXIT_INSTR_OFFSETS
	.align		4
        /*0090*/ 	.byte	0x04, 0x1c
        /*0092*/ 	.short	(.L_29 - .L_28)


	//   ....[0]....
.L_28:
        /*0094*/ 	.word	0x000007d0


	//----- nvinfo : EIATTR_REQNTID
	.align		4
.L_29:
        /*0098*/ 	.byte	0x04, 0x10
        /*009a*/ 	.short	(.L_31 - .L_30)
.L_30:
        /*009c*/ 	.word	0x00000080
        /*00a0*/ 	.word	0x00000001
        /*00a4*/ 	.word	0x00000001


	//----- nvinfo : EIATTR_CBANK_PARAM_SIZE
	.align		4
.L_31:
        /*00a8*/ 	.byte	0x03, 0x19
        /*00aa*/ 	.short	0x003c


	//----- nvinfo : EIATTR_PARAM_CBANK
	.align		4
        /*00ac*/ 	.byte	0x04, 0x0a
        /*00ae*/ 	.short	(.L_33 - .L_32)
	.align		4
.L_32:
        /*00b0*/ 	.word	index@(.nv.constant0.triton_poi_fused__native_batch_norm_legit_no_training_convolution_relu_1)
        /*00b4*/ 	.short	0x0210
        /*00b6*/ 	.short	0x003c


	//----- nvinfo : EIATTR_SW_WAR
	.align		4
.L_33:
        /*00b8*/ 	.byte	0x04, 0x36
        /*00ba*/ 	.short	(.L_35 - .L_34)
.L_34:
        /*00bc*/ 	.word	0x00000008
.L_35:


//--------------------- .nv.callgraph             --------------------------
	.section	.nv.callgraph,"",@"SHT_CUDA_CALLGRAPH"
	.align	4
	.sectionentsize	8
	.align		4
        /*0000*/ 	.word	0x00000000
	.align		4
        /*0004*/ 	.word	0xffffffff
	.align		4
        /*0008*/ 	.word	0x00000000
	.align		4
        /*000c*/ 	.word	0xfffffffe
	.align		4
        /*0010*/ 	.word	0x00000000
	.align		4
        /*0014*/ 	.word	0xfffffffd
	.align		4
        /*0018*/ 	.word	0x00000000
	.align		4
        /*001c*/ 	.word	0xfffffffc


//--------------------- .nv.constant4             --------------------------
	.section	.nv.constant4,"a",@progbits
	.align	8
	.align		8
.nv.constant4:
        /*0000*/ 	.dword	_$_str
	.align		8
        /*0008*/ 	.dword	_$_str_$_2


//--------------------- .text.triton_poi_fused__native_batch_norm_legit_no_training_convolution_relu_1 --------------------------
	.section	.text.triton_poi_fused__native_batch_norm_legit_no_training_convolution_relu_1,"ax",@progbits
	.align	128
        .global         triton_poi_fused__native_batch_norm_legit_no_training_convolution_relu_1
        .type           triton_poi_fused__native_batch_norm_legit_no_training_convolution_relu_1,@function
        .size           triton_poi_fused__native_batch_norm_legit_no_training_convolution_relu_1,(.L_x_1 - triton_poi_fused__native_batch_norm_legit_no_training_convolution_relu_1)
        .other          triton_poi_fused__native_batch_norm_legit_no_training_convolution_relu_1,@"STO_CUDA_ENTRY STV_DEFAULT"
triton_poi_fused__native_batch_norm_legit_no_training_convolution_relu_1:
.text.triton_poi_fused__native_batch_norm_legit_no_training_convolution_relu_1:
[----:B------:R-:W-:Y:S01]  /*0000*/  LDC R1, c[0x0][0x28] ;  /* 0x00000a00ff017b82 */ /* 0x000fe20000000800 */
[----:B------:R-:W1:Y:S01]  /*0010*/  S2R R0, SR_TID.X ;  /* 0x0000000000007919 */ /* 0x000e620000002100 */
[----:B------:R-:W-:-:S06]  /*0020*/  ULDC.64 UR4, c[0x0][0x208] ;  /* 0x0000820000047ab9 */ /* 0x000fcc0000000a00 */
[----:B------:R-:W2:Y:S01]  /*0030*/  LDC.64 R28, c[0x0][0x218] ;  /* 0x00008600ff1c7b82 */ /* 0x000ea20000000a00 */
[----:B------:R-:W3:Y:S07]  /*0040*/  S2R R5, SR_CTAID.X ;  /* 0x0000000000057919 */ /* 0x000eee0000002500 */
[----:B------:R-:W4:Y:S08]  /*0050*/  LDC.64 R26, c[0x0][0x220] ;  /* 0x00008800ff1a7b82 */ /* 0x000f300000000a00 */
[----:B------:R-:W5:Y:S01]  /*0060*/  LDC.64 R22, c[0x0][0x230] ;  /* 0x00008c00ff167b82 */ /* 0x000f620000000a00 */
[----:B-1----:R-:W-:-:S02]  /*0070*/  SHF.L.U32 R0, R0, 0x2, RZ ;  /* 0x0000000200007819 */ /* 0x002fc400000006ff */
[----:B---3--:R-:W-:Y:S02]  /*0080*/  SHF.R.S32.HI R3, RZ, 0x15, R5 ;  /* 0x00000015ff037819 */ /* 0x008fe40000011405 */
[----:B------:R-:W-:Y:S02]  /*0090*/  LOP3.LUT R0, R0, 0x1fc, RZ, 0xc0, !PT ;  /* 0x000001fc00007812 */ /* 0x000fe400078ec0ff */
[----:B------:R-:W-:Y:S02]  /*00a0*/  SGXT R3, R3, 0x1 ;  /* 0x000000010303781a */ /* 0x000fe40000000200 */
[----:B------:R-:W-:Y:S02]  /*00b0*/  LEA R0, R5, R0, 0xa ;  /* 0x0000000005007211 */ /* 0x000fe400078e50ff */
[----:B------:R-:W1:Y:S02]  /*00c0*/  LDC.64 R4, c[0x0][0x228] ;  /* 0x00008a00ff047b82 */ /* 0x000e640000000a00 */
[----:B------:R-:W-:-:S04]  /*00d0*/  LEA.HI R3, R3, R0, RZ, 0xc ;  /* 0x0000000003037211 */ /* 0x000fc800078f60ff */
[----:B------:R-:W-:Y:S02]  /*00e0*/  SHF.R.S32.HI R9, RZ, 0xc, R3 ;  /* 0x0000000cff097819 */ /* 0x000fe40000011403 */
[----:B------:R-:W-:-:S03]  /*00f0*/  IADD3 R3, R3, 0x200, RZ ;  /* 0x0000020003037810 */ /* 0x000fc60007ffe0ff */
[----:B------:R-:W-:Y:S01]  /*0100*/  IMAD.HI R2, R9, 0x2aaaaaab, RZ ;  /* 0x2aaaaaab09027827 */ /* 0x000fe200078e02ff */
[----:B------:R-:W-:-:S04]  /*0110*/  SHF.R.S32.HI R3, RZ, 0xc, R3 ;  /* 0x0000000cff037819 */ /* 0x000fc80000011403 */
[----:B------:R-:W-:Y:S01]  /*0120*/  SHF.R.U32.HI R7, RZ, 0x1, R2 ;  /* 0x00000001ff077819 */ /* 0x000fe20000011602 */
[----:B------:R-:W-:-:S03]  /*0130*/  IMAD.HI R6, R3, 0x2aaaaaab, RZ ;  /* 0x2aaaaaab03067827 */ /* 0x000fc600078e02ff */
[----:B------:R-:W-:Y:S02]  /*0140*/  LEA.HI R2, R2, R7, RZ, 0x1 ;  /* 0x0000000702027211 */ /* 0x000fe400078f08ff */
[----:B------:R-:W-:-:S03]  /*0150*/  SHF.R.U32.HI R7, RZ, 0x1, R6 ;  /* 0x00000001ff077819 */ /* 0x000fc60000011606 */
[----:B------:R-:W-:Y:S01]  /*0160*/  IMAD R9, R2, -0xc, R9 ;  /* 0xfffffff402097824 */ /* 0x000fe200078e0209 */
[----:B------:R-:W-:-:S03]  /*0170*/  LEA.HI R6, R6, R7, RZ, 0x1 ;  /* 0x0000000706067211 */ /* 0x000fc600078f08ff */
[----:B-1----:R-:W-:-:S04]  /*0180*/  IMAD.WIDE R12, R9, 0x4, R4 ;  /* 0x00000004090c7825 */ /* 0x002fc800078e0204 */
[----:B------:R-:W-:Y:S01]  /*0190*/  IMAD R3, R6, -0xc, R3 ;  /* 0xfffffff406037824 */ /* 0x000fe200078e0203 */
[----:B------:R-:W3:Y:S01]  /*01a0*/  LDG.E.EL R21, desc[UR4][R12.64] ;  /* 0x000000040c157981 */ /* 0x000ee2000c2e1900 */
[----:B------:R-:W1:Y:S02]  /*01b0*/  LDC.64 R6, c[0x0][0x210] ;  /* 0x00008400ff067b82 */ /* 0x000e640000000a00 */
[----:B------:R-:W-:-:S06]  /*01c0*/  IMAD.WIDE R24, R3, 0x4, R4 ;  /* 0x0000000403187825 */ /* 0x000fcc00078e0204 */
[----:B------:R-:W3:Y:S01]  /*01d0*/  LDG.E.EL R24, desc[UR4][R24.64] ;  /* 0x0000000418187981 */ /* 0x000ee2000c2e1900 */
[----:B------:R-:W5:Y:S01]  /*01e0*/  LDC.64 R4, c[0x0][0x238] ;  /* 0x00008e00ff047b82 */ /* 0x000f620000000a00 */
[----:B--2---:R-:W-:-:S05]  /*01f0*/  IMAD.WIDE R10, R9, 0x4, R28 ;  /* 0x00000004090a7825 */ /* 0x004fca00078e021c */
[----:B------:R4:W2:Y:S01]  /*0200*/  LDG.E.EL R19, desc[UR4][R10.64] ;  /* 0x000000040a137981 */ /* 0x0008a2000c2e1900 */
[----:B01----:R-:W-:-:S04]  /*0210*/  IMAD.WIDE R6, R0, 0x4, R6 ;  /* 0x0000000400067825 */ /* 0x003fc800078e0206 */
[C---:B----4-:R-:W-:Y:S01]  /*0220*/  IMAD.WIDE R10, R9.reuse, 0x4, R26 ;  /* 0x00000004090a7825 */ /* 0x050fe200078e021a */
[----:B------:R-:W2:Y:S04]  /*0230*/  LDG.E.128 R12, desc[UR4][R6.64] ;  /* 0x00000004060c7981 */ /* 0x000ea8000c1e1d00 */
[----:B------:R-:W4:Y:S01]  /*0240*/  LDG.E.EL R18, desc[UR4][R10.64] ;  /* 0x000000040a127981 */ /* 0x000f22000c2e1900 */
[----:B-----5:R-:W-:-:S04]  /*0250*/  IMAD.WIDE R16, R9, 0x4, R22 ;  /* 0x0000000409107825 */ /* 0x020fc800078e0216 */
[----:B------:R-:W-:Y:S02]  /*0260*/  IMAD.WIDE R8, R9, 0x4, R4 ;  /* 0x0000000409087825 */ /* 0x000fe400078e0204 */
[----:B------:R-:W5:Y:S02]  /*0270*/  LDG.E.EL R17, desc[UR4][R16.64] ;  /* 0x0000000410117981 */ /* 0x000f64000c2e1900 */
[C---:B------:R-:W-:Y:S02]  /*0280*/  IMAD.WIDE R28, R3.reuse, 0x4, R28 ;  /* 0x00000004031c7825 */ /* 0x040fe400078e021c */
[----:B------:R-:W5:Y:S02]  /*0290*/  LDG.E.EL R20, desc[UR4][R8.64] ;  /* 0x0000000408147981 */ /* 0x000f64000c2e1900 */
[C---:B------:R-:W-:Y:S02]  /*02a0*/  IMAD.WIDE R26, R3.reuse, 0x4, R26 ;  /* 0x00000004031a7825 */ /* 0x040fe400078e021a */
[----:B------:R0:W5:Y:S04]  /*02b0*/  LDG.E.EL R16, desc[UR4][R28.64] ;  /* 0x000000041c107981 */ /* 0x000168000c2e1900 */
[----:B------:R-:W5:Y:S01]  /*02c0*/  LDG.E.128 R8, desc[UR4][R6.64+0x800] ;  /* 0x0008000406087981 */ /* 0x000f62000c1e1d00 */
[----:B------:R-:W-:-:S03]  /*02d0*/  IMAD.WIDE R4, R3, 0x4, R4 ;  /* 0x0000000403047825 */ /* 0x000fc600078e0204 */
[----:B------:R-:W5:Y:S01]  /*02e0*/  LDG.E.EL R2, desc[UR4][R26.64] ;  /* 0x000000041a027981 */ /* 0x000f62000c2e1900 */
[----:B------:R-:W-:-:S03]  /*02f0*/  IMAD.WIDE R22, R3, 0x4, R22 ;  /* 0x0000000403167825 */ /* 0x000fc600078e0216 */
[----:B------:R-:W5:Y:S04]  /*0300*/  LDG.E.EL R4, desc[UR4][R4.64] ;  /* 0x0000000404047981 */ /* 0x000f68000c2e1900 */
[----:B------:R1:W5:Y:S01]  /*0310*/  LDG.E.EL R3, desc[UR4][R22.64] ;  /* 0x0000000416037981 */ /* 0x000362000c2e1900 */
[----:B---3--:R-:W-:-:S04]  /*0320*/  FADD R21, R21, 9.9999997473787516356e-06 ;  /* 0x3727c5ac15157421 */ /* 0x008fc80000000000 */
[----:B------:R-:W3:Y:S01]  /*0330*/  MUFU.SQRT R25, R21 ;  /* 0x0000001500197308 */ /* 0x000ee20000002000 */
[----:B------:R-:W-:-:S07]  /*0340*/  FADD R24, R24, 9.9999997473787516356e-06 ;  /* 0x3727c5ac18187421 */ /* 0x000fce0000000000 */
[----:B0-----:R-:W0:Y:S01]  /*0350*/  MUFU.SQRT R28, R24 ;  /* 0x00000018001c7308 */ /* 0x001e220000002000 */
[C---:B---3--:R-:W-:Y:S02]  /*0360*/  FSETP.GT.AND P0, PT, R25.reuse, 8.50705917302346158658e+37, PT ;  /* 0x7e8000001900780b */ /* 0x048fe40003f04000 */
[----:B------:R-:W-:Y:S02]  /*0370*/  FSETP.GEU.AND P2, PT, R25, 1.175494350822287508e-38, PT ;  /* 0x008000001900780b */ /* 0x000fe40003f4e000 */
[C---:B0-----:R-:W-:Y:S02]  /*0380*/  FSETP.GT.AND P1, PT, R28.reuse, 8.50705917302346158658e+37, PT ;  /* 0x7e8000001c00780b */ /* 0x041fe40003f24000 */
[----:B------:R-:W-:-:S07]  /*0390*/  FSETP.GEU.AND P3, PT, R28, 1.175494350822287508e-38, PT ;  /* 0x008000001c00780b */ /* 0x000fce0003f6e000 */
[----:B------:R-:W-:Y:S01]  /*03a0*/  @P0 FMUL R25, R25, 0.25 ;  /* 0x3e80000019190820 */ /* 0x000fe20000400000 */
[----:B------:R-:W-:-:S03]  /*03b0*/  HFMA2.MMA R24, -RZ, RZ, 1.625, 0 ;  /* 0x3e800000ff187435 */ /* 0x000fc600000001ff */
[----:B------:R-:W-:Y:S01]  /*03c0*/  @!P2 FMUL R25, R25, 16777216 ;  /* 0x4b8000001919a820 */ /* 0x000fe20000400000 */
[----:B------:R-:W-:-:S04]  /*03d0*/  @P1 FMUL R28, R28, 0.25 ;  /* 0x3e8000001c1c1820 */ /* 0x000fc80000400000 */
[----:B------:R-:W-:Y:S01]  /*03e0*/  @!P3 FMUL R28, R28, 16777216 ;  /* 0x4b8000001c1cb820 */ /* 0x000fe20000400000 */
[----:B------:R-:W0:Y:S01]  /*03f0*/  MUFU.RCP R25, R25 ;  /* 0x0000001900197308 */ /* 0x000e220000001000 */
[----:B-1----:R-:W-:-:S07]  /*0400*/  FSEL R22, R24, 1, P0 ;  /* 0x3f80000018167808 */ /* 0x002fce0000000000 */
[----:B------:R1:W3:Y:S01]  /*0410*/  MUFU.RCP R5, R28 ;  /* 0x0000001c00057308 */ /* 0x0002e20000001000 */
[----:B------:R-:W-:Y:S01]  /*0420*/  FSEL R24, R24, 1, P1 ;  /* 0x3f80000018187808 */ /* 0x000fe20000800000 */
[----:B------:R-:W-:Y:S01]  /*0430*/  @!P2 FMUL R22, R22, 16777216 ;  /* 0x4b8000001616a820 */ /* 0x000fe20000400000 */
[--C-:B--2---:R-:W-:Y:S01]  /*0440*/  FADD R13, R13, R19.reuse ;  /* 0x000000130d0d7221 */ /* 0x104fe20000000000 */
[--C-:B------:R-:W-:Y:S01]  /*0450*/  FADD R12, R12, R19.reuse ;  /* 0x000000130c0c7221 */ /* 0x100fe20000000000 */
[--C-:B------:R-:W-:Y:S01]  /*0460*/  FADD R14, R14, R19.reuse ;  /* 0x000000130e0e7221 */ /* 0x100fe20000000000 */
[----:B------:R-:W-:Y:S01]  /*0470*/  @!P3 FMUL R24, R24, 16777216 ;  /* 0x4b8000001818b820 */ /* 0x000fe20000400000 */
[----:B------:R-:W-:Y:S01]  /*0480*/  FADD R15, R15, R19 ;  /* 0x000000130f0f7221 */ /* 0x000fe20000000000 */
[----:B0-----:R-:W-:Y:S01]  /*0490*/  FMUL R21, R25, R22 ;  /* 0x0000001619157220 */ /* 0x001fe20000400000 */
[C---:B----4-:R-:W-:Y:S01]  /*04a0*/  FADD R22, -R18.reuse, R12 ;  /* 0x0000000c12167221 */ /* 0x050fe20000000100 */
[C---:B------:R-:W-:Y:S01]  /*04b0*/  FADD R26, -R18.reuse, R14 ;  /* 0x0000000e121a7221 */ /* 0x040fe20000000100 */
[C---:B-1----:R-:W-:Y:S01]  /*04c0*/  FADD R28, -R18.reuse, R15 ;  /* 0x0000000f121c7221 */ /* 0x042fe20000000100 */
[----:B---3--:R-:W-:Y:S01]  /*04d0*/  FMUL R5, R5, R24 ;  /* 0x0000001805057220 */ /* 0x008fe20000400000 */
[----:B------:R-:W-:-:S02]  /*04e0*/  FADD R24, -R18, R13 ;  /* 0x0000000d12187221 */ /* 0x000fc40000000100 */
[----:B------:R-:W0:Y:S01]  /*04f0*/  LDC.64 R18, c[0x0][0x240] ;  /* 0x00009000ff127b82 */ /* 0x000e220000000a00 */
[C---:B------:R-:W-:Y:S01]  /*0500*/  FMUL R27, R21.reuse, R22 ;  /* 0x00000016151b7220 */ /* 0x040fe20000400000 */
[C---:B------:R-:W-:Y:S01]  /*0510*/  FMUL R24, R21.reuse, R24 ;  /* 0x0000001815187220 */ /* 0x040fe20000400000 */
[C---:B------:R-:W-:Y:S01]  /*0520*/  FMUL R23, R21.reuse, R26 ;  /* 0x0000001a15177220 */ /* 0x040fe20000400000 */
[----:B------:R-:W-:Y:S01]  /*0530*/  FMUL R25, R21, R28 ;  /* 0x0000001c15197220 */ /* 0x000fe20000400000 */
[--C-:B-----5:R-:W-:Y:S01]  /*0540*/  FADD R9, R9, R16.reuse ;  /* 0x0000001009097221 */ /* 0x120fe20000000000 */
[--C-:B------:R-:W-:Y:S01]  /*0550*/  FADD R8, R8, R16.reuse ;  /* 0x0000001008087221 */ /* 0x100fe20000000000 */
[--C-:B------:R-:W-:Y:S01]  /*0560*/  FADD R10, R10, R16.reuse ;  /* 0x000000100a0a7221 */ /* 0x100fe20000000000 */
[----:B------:R-:W-:Y:S01]  /*0570*/  FADD R11, R11, R16 ;  /* 0x000000100b0b7221 */ /* 0x000fe20000000000 */
[C-C-:B------:R-:W-:Y:S01]  /*0580*/  FFMA R22, R17.reuse, R24, R20.reuse ;  /* 0x0000001811167223 */ /* 0x140fe20000000014 */
[C-C-:B------:R-:W-:Y:S01]  /*0590*/  FFMA R21, R17.reuse, R27, R20.reuse ;  /* 0x0000001b11157223 */ /* 0x140fe20000000014 */
[C-C-:B------:R-:W-:Y:S01]  /*05a0*/  FFMA R23, R17.reuse, R23, R20.reuse ;  /* 0x0000001711177223 */ /* 0x140fe20000000014 */
[----:B------:R-:W-:Y:S01]  /*05b0*/  FFMA R17, R17, R25, R20 ;  /* 0x0000001911117223 */ /* 0x000fe20000000014 */
[C---:B------:R-:W-:Y:S01]  /*05c0*/  FADD R20, -R2.reuse, R9 ;  /* 0x0000000902147221 */ /* 0x040fe20000000100 */
[C---:B------:R-:W-:Y:S01]  /*05d0*/  FADD R16, -R2.reuse, R8 ;  /* 0x0000000802107221 */ /* 0x040fe20000000100 */
[C---:B------:R-:W-:Y:S01]  /*05e0*/  FADD R24, -R2.reuse, R10 ;  /* 0x0000000a02187221 */ /* 0x040fe20000000100 */
[----:B------:R-:W-:Y:S01]  /*05f0*/  FADD R2, -R2, R11 ;  /* 0x0000000b02027221 */ /* 0x000fe20000000100 */
[C---:B------:R-:W-:Y:S01]  /*0600*/  FMUL R20, R5.reuse, R20 ;  /* 0x0000001405147220 */ /* 0x040fe20000400000 */
[C---:B------:R-:W-:Y:S01]  /*0610*/  FMUL R29, R5.reuse, R16 ;  /* 0x00000010051d7220 */ /* 0x040fe20000400000 */
[C---:B------:R-:W-:Y:S01]  /*0620*/  FMUL R27, R5.reuse, R24 ;  /* 0x00000018051b7220 */ /* 0x040fe20000400000 */
[----:B------:R-:W-:Y:S01]  /*0630*/  FMUL R25, R5, R2 ;  /* 0x0000000205197220 */ /* 0x000fe20000400000 */
[C-C-:B------:R-:W-:Y:S01]  /*0640*/  FFMA R5, R3.reuse, R20, R4.reuse ;  /* 0x0000001403057223 */ /* 0x140fe20000000004 */
[C-C-:B------:R-:W-:Y:S01]  /*0650*/  FFMA R20, R3.reuse, R29, R4.reuse ;  /* 0x0000001d03147223 */ /* 0x140fe20000000004 */
[C-C-:B------:R-:W-:Y:S01]  /*0660*/  FFMA R24, R3.reuse, R27, R4.reuse ;  /* 0x0000001b03187223 */ /* 0x140fe20000000004 */
[----:B------:R-:W-:Y:S01]  /*0670*/  FFMA R25, R3, R25, R4 ;  /* 0x0000001903197223 */ /* 0x000fe20000000004 */
[----:B------:R-:W-:Y:S01]  /*0680*/  FSETP.GEU.AND P6, PT, R17, RZ, PT ;  /* 0x000000ff1100720b */ /* 0x000fe20003fce000 */
[----:B0-----:R-:W-:Y:S01]  /*0690*/  IMAD.WIDE R2, R0, 0x4, R18 ;  /* 0x0000000400027825 */ /* 0x001fe200078e0212 */
[----:B------:R-:W-:-:S02]  /*06a0*/  FSETP.GEU.AND P0, PT, R23, RZ, PT ;  /* 0x000000ff1700720b */ /* 0x000fc40003f0e000 */
[----:B------:R-:W-:Y:S02]  /*06b0*/  FSETP.GEU.AND P1, PT, R22, RZ, PT ;  /* 0x000000ff1600720b */ /* 0x000fe40003f2e000 */
[----:B------:R-:W-:Y:S02]  /*06c0*/  FSETP.GEU.AND P2, PT, R21, RZ, PT ;  /* 0x000000ff1500720b */ /* 0x000fe40003f4e000 */
[----:B------:R-:W-:Y:S02]  /*06d0*/  SEL R19, R17, RZ, P6 ;  /* 0x000000ff11137207 */ /* 0x000fe40003000000 */
[----:B------:R-:W-:Y:S02]  /*06e0*/  FSETP.GEU.AND P3, PT, R25, RZ, PT ;  /* 0x000000ff1900720b */ /* 0x000fe40003f6e000 */
[----:B------:R-:W-:Y:S02]  /*06f0*/  FSETP.GEU.AND P4, PT, R24, RZ, PT ;  /* 0x000000ff1800720b */ /* 0x000fe40003f8e000 */
[----:B------:R-:W-:-:S02]  /*0700*/  FSETP.GEU.AND P5, PT, R5, RZ, PT ;  /* 0x000000ff0500720b */ /* 0x000fc40003fae000 */
[----:B------:R-:W-:Y:S02]  /*0710*/  FSETP.GEU.AND P6, PT, R20, RZ, PT ;  /* 0x000000ff1400720b */ /* 0x000fe40003fce000 */
[----:B------:R-:W-:Y:S02]  /*0720*/  SEL R18, R23, RZ, P0 ;  /* 0x000000ff17127207 */ /* 0x000fe40000000000 */
[----:B------:R-:W-:Y:S02]  /*0730*/  SEL R17, R22, RZ, P1 ;  /* 0x000000ff16117207 */ /* 0x000fe40000800000 */
[----:B------:R-:W-:Y:S02]  /*0740*/  SEL R16, R21, RZ, P2 ;  /* 0x000000ff15107207 */ /* 0x000fe40001000000 */
[----:B------:R-:W-:Y:S02]  /*0750*/  SEL R23, R25, RZ, P3 ;  /* 0x000000ff19177207 */ /* 0x000fe40001800000 */
[----:B------:R-:W-:-:S02]  /*0760*/  SEL R22, R24, RZ, P4 ;  /* 0x000000ff18167207 */ /* 0x000fc40002000000 */
[----:B------:R-:W-:Y:S02]  /*0770*/  SEL R21, R5, RZ, P5 ;  /* 0x000000ff05157207 */ /* 0x000fe40002800000 */
[----:B------:R-:W-:Y:S01]  /*0780*/  SEL R20, R20, RZ, P6 ;  /* 0x000000ff14147207 */ /* 0x000fe20003000000 */
[----:B------:R-:W-:Y:S04]  /*0790*/  STG.E.128 desc[UR4][R6.64], R12 ;  /* 0x0000000c06007986 */ /* 0x000fe8000c101d04 */
[----:B------:R-:W-:Y:S04]  /*07a0*/  STG.E.128 desc[UR4][R6.64+0x800], R8 ;  /* 0x0008000806007986 */ /* 0x000fe8000c101d04 */
[----:B------:R-:W-:Y:S04]  /*07b0*/  STG.E.128 desc[UR4][R2.64], R16 ;  /* 0x0000001002007986 */ /* 0x000fe8000c101d04 */
[----:B------:R-:W-:Y:S01]  /*07c0*/  STG.E.128 desc[UR4][R2.64+0x800], R20 ;  /* 0x0008001402007986 */ /* 0x000fe2000c101d04 */
[----:B------:R-:W-:Y:S05]  /*07d0*/  EXIT ;  /* 0x000000000000794d */ /* 0x000fea0003800000 */
.L_x_0:
[----:B------:R-:W-:-:S00]  /*07e0*/  BRA `(.L_x_0) ;  /* 0xfffffffc00fc7947 */ /* 0x000fc0000383ffff */
[----:B------:R-:W-:-:S00]  /*07f0*/  NOP ;  /* 0x0000000000007918 */ /* 0x000fc00000000000 */
        /* <DEDUP_REMOVED lines=8> */
.L_x_1:


//--------------------- .nv.global.init           --------------------------
	.section	.nv.global.init,"aw",@progbits
.nv.global.init:
	.type		_$_str,@object
	.size		_$_str,(_$_str_$_2 - _$_str)
_$_str:
        /*0000*/ 	.byte	0x5f, 0x5f, 0x43, 0x55, 0x44, 0x41, 0x5f, 0x46, 0x54, 0x5a, 0x00
	.type		_$_str_$_2,@object
	.size		_$_str_$_2,(.L_1 - _$_str_$_2)
_$_str_$_2:
        /*000b*/ 	.byte	0x5f, 0x5f, 0x43, 0x55, 0x44, 0x41, 0x5f, 0x50, 0x52, 0x45, 0x43, 0x5f, 0x53, 0x51, 0x52, 0x54
        /*001b*/ 	.byte	0x00
.L_1:


//--------------------- .nv.constant0.triton_poi_fused__native_batch_norm_legit_no_training_convolution_relu_1 --------------------------
	.section	.nv.constant0.triton_poi_fused__native_batch_norm_legit_no_training_convolution_relu_1,"a",@progbits
	.sectionflags	@""
	.align	4
.nv.constant0.triton_poi_fused__native_batch_norm_legit_no_training_convolution_relu_1:
	.zero		588
